//
// Generated by NVIDIA NVVM Compiler
//
// Compiler Build ID: CL-36424714
// Cuda compilation tools, release 13.0, V13.0.88
// Based on NVVM 20.0.0
//

.version 9.0
.target sm_100
.address_size 64

	// .globl	kernel_sum

.visible .entry kernel_sum(
	.param .u64 .ptr .align 1 kernel_sum_param_0,
	.param .u64 .ptr .align 1 kernel_sum_param_1,
	.param .u64 .ptr .align 1 kernel_sum_param_2,
	.param .u64 .ptr .align 1 kernel_sum_param_3,
	.param .u64 .ptr .align 1 kernel_sum_param_4
)
{
	.reg .pred 	%p<2>;
	.reg .b32 	%r<3>;
	.reg .b32 	%f<6>;
	.reg .b64 	%rd<15>;

	ld.param.u64 	%rd1, [kernel_sum_param_0];
	ld.param.u64 	%rd2, [kernel_sum_param_1];
	ld.param.u64 	%rd3, [kernel_sum_param_2];
	ld.param.u64 	%rd4, [kernel_sum_param_3];
	ld.param.u64 	%rd5, [kernel_sum_param_4];
	cvta.to.global.u64 	%rd6, %rd5;
	mov.u32 	%r1, %ctaid.x;
	ld.global.u32 	%r2, [%rd6];
	setp.ge.s32 	%p1, %r1, %r2;
	@%p1 bra 	$L__BB0_2;
	cvta.to.global.u64 	%rd7, %rd1;
	cvta.to.global.u64 	%rd8, %rd2;
	cvta.to.global.u64 	%rd9, %rd4;
	cvta.to.global.u64 	%rd10, %rd3;
	mul.wide.u32 	%rd11, %r1, 4;
	add.s64 	%rd12, %rd7, %rd11;
	ld.global.f32 	%f1, [%rd12];
	add.s64 	%rd13, %rd8, %rd11;
	ld.global.f32 	%f2, [%rd13];
	add.f32 	%f3, %f1, %f2;
	ld.global.f32 	%f4, [%rd9];
	add.f32 	%f5, %f3, %f4;
	add.s64 	%rd14, %rd10, %rd11;
	st.global.f32 	[%rd14], %f5;
$L__BB0_2:
	ret;

}


// ===== COMPILED SASS (sm_100) =====

	.target	sm_100

	.elftype	@"ET_EXEC"


//--------------------- .note.nv.tkinfo           --------------------------
	.section	.note.nv.tkinfo,"",@"SHT_NOTE"
	.sectionflags	@"SHF_NOTE_NV_TKINFO"
	.tkinfo
        /*0018*/ 	.word	0x00000002
        /*0030*/ 	.string	""
        /*0030*/ 	.string	"ptxas"
        /*0030*/ 	.string	"Cuda compilation tools, release 13.0, V13.0.88"
        /*0030*/ 	.string	"Build cuda_13.0.r13.0/compiler.36424714_0"
        /*0030*/ 	.string	"-arch sm_100 -m 64 "



//--------------------- .note.nv.cuinfo           --------------------------
	.section	.note.nv.cuinfo,"",@"SHT_NOTE"
	.sectionflags	@"SHF_NOTE_NV_CUINFO"
        /*0018*/ 	.short	0x0002
        /*001a*/ 	.short	0x0064
        /*001c*/ 	.short	0x0082
	.zero		2


//--------------------- .nv.info                  --------------------------
	.section	.nv.info,"",@"SHT_CUDA_INFO"
	.align	4


	//----- nvinfo : EIATTR_REGCOUNT
	.align		4
        /*0000*/ 	.byte	0x04, 0x2f
        /*0002*/ 	.short	(.L_1 - .L_0)
	.align		4
.L_0:
        /*0004*/ 	.word	index@(kernel_sum)
        /*0008*/ 	.word	0x0000000e


	//----- nvinfo : EIATTR_FRAME_SIZE
	.align		4
.L_1:
        /*000c*/ 	.byte	0x04, 0x11
        /*000e*/ 	.short	(.L_3 - .L_2)
	.align		4
.L_2:
        /*0010*/ 	.word	index@(kernel_sum)
        /*0014*/ 	.word	0x00000000


	//----- nvinfo : EIATTR_MIN_STACK_SIZE
	.align		4
.L_3:
        /*0018*/ 	.byte	0x04, 0x12
        /*001a*/ 	.short	(.L_5 - .L_4)
	.align		4
.L_4:
        /*001c*/ 	.word	index@(kernel_sum)
        /*0020*/ 	.word	0x00000000
.L_5:


//--------------------- .nv.compat                --------------------------
	.section	.nv.compat,"",@"SHT_CUDA_COMPAT_INFO"
	.align	4
        /*0000*/ 	.byte	0x02, 0x09, 0x00, 0x00, 0x02, 0x02, 0x01, 0x00, 0x02, 0x05, 0x05, 0x00, 0x03, 0x07, 0x01, 0x01
        /*0010*/ 	.byte	0x02, 0x03, 0x00, 0x00, 0x02, 0x06, 0x01, 0x00, 0x04, 0x0b, 0x08, 0x00, 0x09, 0x00, 0x00, 0x00
        /*0020*/ 	.byte	0x00, 0x00, 0x00, 0x00


//--------------------- .nv.info.kernel_sum       --------------------------
	.section	.nv.info.kernel_sum,"",@"SHT_CUDA_INFO"
	.sectionflags	@""
	.align	4


	//----- nvinfo : EIATTR_CUDA_API_VERSION
	.align		4
        /*0000*/ 	.byte	0x04, 0x37
        /*0002*/ 	.short	(.L_7 - .L_6)
.L_6:
        /*0004*/ 	.word	0x00000082


	//----- nvinfo : EIATTR_KPARAM_INFO
	.align		4
.L_7:
        /*0008*/ 	.byte	0x04, 0x17
        /*000a*/ 	.short	(.L_9 - .L_8)
.L_8:
        /*000c*/ 	.word	0x00000000
        /*0010*/ 	.short	0x0004
        /*0012*/ 	.short	0x0020
        /*0014*/ 	.byte	0x00, 0xf5, 0x21, 0x00


	//----- nvinfo : EIATTR_KPARAM_INFO
	.align		4
.L_9:
        /*0018*/ 	.byte	0x04, 0x17
        /*001a*/ 	.short	(.L_11 - .L_10)
.L_10:
        /*001c*/ 	.word	0x00000000
        /*0020*/ 	.short	0x0003
        /*0022*/ 	.short	0x0018
        /*0024*/ 	.byte	0x00, 0xf5, 0x21, 0x00


	//----- nvinfo : EIATTR_KPARAM_INFO
	.align		4
.L_11:
        /*0028*/ 	.byte	0x04, 0x17
        /*002a*/ 	.short	(.L_13 - .L_12)
.L_12:
        /*002c*/ 	.word	0x00000000
        /*0030*/ 	.short	0x0002
        /*0032*/ 	.short	0x0010
        /*0034*/ 	.byte	0x00, 0xf5, 0x21, 0x00


	//----- nvinfo : EIATTR_KPARAM_INFO
	.align		4
.L_13:
        /*0038*/ 	.byte	0x04, 0x17
        /*003a*/ 	.short	(.L_15 - .L_14)
.L_14:
        /*003c*/ 	.word	0x00000000
        /*0040*/ 	.short	0x0001
        /*0042*/ 	.short	0x0008
        /*0044*/ 	.byte	0x00, 0xf5, 0x21, 0x00


	//----- nvinfo : EIATTR_KPARAM_INFO
	.align		4
.L_15:
        /*0048*/ 	.byte	0x04, 0x17
        /*004a*/ 	.short	(.L_17 - .L_16)
.L_16:
        /*004c*/ 	.word	0x00000000
        /*0050*/ 	.short	0x0000
        /*0052*/ 	.short	0x0000
        /*0054*/ 	.byte	0x00, 0xf5, 0x21, 0x00


	//----- nvinfo : EIATTR_SPARSE_MMA_MASK
	.align		4
.L_17:
        /*0058*/ 	.byte	0x03, 0x50
        /*005a*/ 	.short	0x0000


	//----- nvinfo : EIATTR_MAXREG_COUNT
	.align		4
        /*005c*/ 	.byte	0x03, 0x1b
        /*005e*/ 	.short	0x00ff


	//----- nvinfo : EIATTR_MERCURY_ISA_VERSION
	.align		4
        /*0060*/ 	.byte	0x03, 0x5f
        /*0062*/ 	.short	0x0101


	//----- nvinfo : EIATTR_VRC_CTA_INIT_COUNT
	.align		4
        /*0064*/ 	.byte	0x02, 0x4a
	.zero		1
	.zero		1


	//----- nvinfo : EIATTR_EXIT_INSTR_OFFSETS
	.align		4
        /*0068*/ 	.byte	0x04, 0x1c
        /*006a*/ 	.short	(.L_19 - .L_18)


	//   ....[0]....
.L_18:
        /*006c*/ 	.word	0x00000060


	//   ....[1]....
        /*0070*/ 	.word	0x00000140


	//----- nvinfo : EIATTR_CBANK_PARAM_SIZE
	.align		4
.L_19:
        /*0074*/ 	.byte	0x03, 0x19
        /*0076*/ 	.short	0x0028


	//----- nvinfo : EIATTR_PARAM_CBANK
	.align		4
        /*0078*/ 	.byte	0x04, 0x0a
        /*007a*/ 	.short	(.L_21 - .L_20)
	.align		4
.L_20:
        /*007c*/ 	.word	index@(.nv.constant0.kernel_sum)
        /*0080*/ 	.short	0x0380
        /*0082*/ 	.short	0x0028


	//----- nvinfo : EIATTR_SW_WAR
	.align		4
.L_21:
        /*0084*/ 	.byte	0x04, 0x36
        /*0086*/ 	.short	(.L_23 - .L_22)
.L_22:
        /*0088*/ 	.word	0x00000008
.L_23:


//--------------------- .nv.callgraph             --------------------------
	.section	.nv.callgraph,"",@"SHT_CUDA_CALLGRAPH"
	.align	4
	.sectionentsize	8
	.align		4
        /*0000*/ 	.word	0x00000000
	.align		4
        /*0004*/ 	.word	0xffffffff
	.align		4
        /*0008*/ 	.word	0x00000000
	.align		4
        /*000c*/ 	.word	0xfffffffe
	.align		4
        /*0010*/ 	.word	0x00000000
	.align		4
        /*0014*/ 	.word	0xfffffffd
	.align		4
        /*0018*/ 	.word	0x00000000
	.align		4
        /*001c*/ 	.word	0xfffffffc


//--------------------- .text.kernel_sum          --------------------------
	.section	.text.kernel_sum,"ax",@progbits
	.align	128
        .global         kernel_sum
        .type           kernel_sum,@function
        .size           kernel_sum,(.L_x_1 - kernel_sum)
        .other          kernel_sum,@"STO_CUDA_ENTRY STV_DEFAULT"
kernel_sum:
.text.kernel_sum:
[----:B------:R-:W-:Y:S08]  /*0000*/  LDC R1, c[0x0][0x37c] ;  /* 0x0000df00ff017b82 */ /* 0x000ff00000000800 */
[----:B------:R-:W0:Y:S01]  /*0010*/  LDC.64 R2, c[0x0][0x3a0] ;  /* 0x0000e800ff027b82 */ /* 0x000e220000000a00 */
[----:B------:R-:W0:Y:S02]  /*0020*/  LDCU.64 UR4, c[0x0][0x358] ;  /* 0x00006b00ff0477ac */ /* 0x000e240008000a00 */
[----:B0-----:R-:W2:Y:S01]  /*0030*/  LDG.E R2, desc[UR4][R2.64] ;  /* 0x0000000402027981 */ /* 0x001ea2000c1e1900 */
[----:B------:R-:W2:Y:S02]  /*0040*/  S2R R11, SR_CTAID.X ;  /* 0x00000000000b7919 */ /* 0x000ea40000002500 */
[----:B--2---:R-:W-:-:S13]  /*0050*/  ISETP.GE.AND P0, PT, R11, R2, PT ;  /* 0x000000020b00720c */ /* 0x004fda0003f06270 */
[----:B------:R-:W-:Y:S05]  /*0060*/  @P0 EXIT ;  /* 0x000000000000094d */ /* 0x000fea0003800000 */
[----:B------:R-:W0:Y:S08]  /*0070*/  LDC.64 R2, c[0x0][0x380] ;  /* 0x0000e000ff027b82 */ /* 0x000e300000000a00 */
[----:B------:R-:W1:Y:S08]  /*0080*/  LDC.64 R4, c[0x0][0x388] ;  /* 0x0000e200ff047b82 */ /* 0x000e700000000a00 */
[----:B------:R-:W2:Y:S01]  /*0090*/  LDC.64 R6, c[0x0][0x398] ;  /* 0x0000e600ff067b82 */ /* 0x000ea20000000a00 */
[----:B0-----:R-:W-:-:S07]  /*00a0*/  IMAD.WIDE.U32 R2, R11, 0x4, R2 ;  /* 0x000000040b027825 */ /* 0x001fce00078e0002 */
[----:B------:R-:W0:Y:S01]  /*00b0*/  LDC.64 R8, c[0x0][0x390] ;  /* 0x0000e400ff087b82 */ /* 0x000e220000000a00 */
[----:B------:R-:W3:Y:S01]  /*00c0*/  LDG.E R2, desc[UR4][R2.64] ;  /* 0x0000000402027981 */ /* 0x000ee2000c1e1900 */
[----:B-1----:R-:W-:-:S06]  /*00d0*/  IMAD.WIDE.U32 R4, R11, 0x4, R4 ;  /* 0x000000040b047825 */ /* 0x002fcc00078e0004 */
[----:B------:R-:W3:Y:S04]  /*00e0*/  LDG.E R5, desc[UR4][R4.64] ;  /* 0x0000000404057981 */ /* 0x000ee8000c1e1900 */
[----:B--2---:R-:W2:Y:S01]  /*00f0*/  LDG.E R7, desc[UR4][R6.64] ;  /* 0x0000000406077981 */ /* 0x004ea2000c1e1900 */
[----:B0-----:R-:W-:-:S04]  /*0100*/  IMAD.WIDE.U32 R8, R11, 0x4, R8 ;  /* 0x000000040b087825 */ /* 0x001fc800078e0008 */
[----:B---3--:R-:W-:-:S04]  /*0110*/  FADD R0, R2, R5 ;  /* 0x0000000502007221 */ /* 0x008fc80000000000 */
[----:B--2---:R-:W-:-:S05]  /*0120*/  FADD R11, R0, R7 ;  /* 0x00000007000b7221 */ /* 0x004fca0000000000 */
[----:B------:R-:W-:Y:S01]  /*0130*/  STG.E desc[UR4][R8.64], R11 ;  /* 0x0000000b08007986 */ /* 0x000fe2000c101904 */
[----:B------:R-:W-:Y:S05]  /*0140*/  EXIT ;  /* 0x000000000000794d */ /* 0x000fea0003800000 */
.L_x_0:
[----:B------:R-:W-:-:S00]  /*0150*/  BRA `(.L_x_0) ;  /* 0xfffffffc00fc7947 */ /* 0x000fc0000383ffff */
[----:B------:R-:W-:-:S00]  /*0160*/  NOP ;  /* 0x0000000000007918 */ /* 0x000fc00000000000 */
        /* <DEDUP_REMOVED lines=9> */
.L_x_1:


//--------------------- .nv.shared.reserved.0     --------------------------
	.section	.nv.shared.reserved.0,"aw",@nobits
	.weak		__nv_reservedSMEM_offset_0_alias
	.size		__nv_reservedSMEM_offset_0_alias, 0, 64
	.other		__nv_reservedSMEM_offset_0_alias,@"STO_CUDA_RESERVED_SHARED STV_DEFAULT"
__nv_reservedSMEM_offset_0_alias:
	.zero		0
	.zero		64


//--------------------- .nv.constant0.kernel_sum  --------------------------
	.section	.nv.constant0.kernel_sum,"a",@progbits
	.sectionflags	@""
	.align	4
.nv.constant0.kernel_sum:
	.zero		936


//--------------------- SYMBOLS --------------------------

	.type		.nv.reservedSmem.offset0,@object
	.size		.nv.reservedSmem.offset0,0x4
